//
// Generated by NVIDIA NVVM Compiler
//
// Compiler Build ID: CL-36424714
// Cuda compilation tools, release 13.0, V13.0.88
// Based on NVVM 20.0.0
//

.version 9.0
.target sm_100
.address_size 64

	// .globl	_Z17reduction_productPdPKdS1_l
// _ZZ17reduction_productPdPKdS1_lE4smem has been demoted
// _ZZ17reduction_kernel2PdPKdlE4smem has been demoted

.visible .entry _Z17reduction_productPdPKdS1_l(
	.param .u64 .ptr .align 1 _Z17reduction_productPdPKdS1_l_param_0,
	.param .u64 .ptr .align 1 _Z17reduction_productPdPKdS1_l_param_1,
	.param .u64 .ptr .align 1 _Z17reduction_productPdPKdS1_l_param_2,
	.param .u64 _Z17reduction_productPdPKdS1_l_param_3
)
{
	.reg .pred 	%p<8>;
	.reg .b32 	%r<8>;
	.reg .b64 	%rd<15>;
	.reg .b64 	%fd<34>;
	// demoted variable
	.shared .align 8 .b8 _ZZ17reduction_productPdPKdS1_lE4smem[8192];
	ld.param.u64 	%rd2, [_Z17reduction_productPdPKdS1_l_param_0];
	ld.param.u64 	%rd3, [_Z17reduction_productPdPKdS1_l_param_1];
	ld.param.u64 	%rd4, [_Z17reduction_productPdPKdS1_l_param_2];
	ld.param.u64 	%rd5, [_Z17reduction_productPdPKdS1_l_param_3];
	mov.u32 	%r1, %ctaid.x;
	mov.u32 	%r4, %ntid.x;
	mov.u32 	%r2, %tid.x;
	mad.lo.s32 	%r5, %r1, %r4, %r2;
	cvt.s64.s32 	%rd1, %r5;
	setp.le.s64 	%p1, %rd5, %rd1;
	shl.b32 	%r6, %r2, 3;
	mov.u32 	%r7, _ZZ17reduction_productPdPKdS1_lE4smem;
	add.s32 	%r3, %r7, %r6;
	@%p1 bra 	$L__BB0_2;
	cvta.to.global.u64 	%rd7, %rd3;
	cvta.to.global.u64 	%rd8, %rd4;
	shl.b64 	%rd9, %rd1, 3;
	add.s64 	%rd10, %rd7, %rd9;
	ld.global.f64 	%fd1, [%rd10];
	add.s64 	%rd11, %rd8, %rd9;
	ld.global.f64 	%fd2, [%rd11];
	mul.f64 	%fd3, %fd1, %fd2;
	st.shared.f64 	[%r3], %fd3;
	bra.uni 	$L__BB0_3;
$L__BB0_2:
	mov.b64 	%rd6, 0;
	st.shared.u64 	[%r3], %rd6;
$L__BB0_3:
	bar.sync 	0;
	setp.gt.u32 	%p2, %r2, 511;
	@%p2 bra 	$L__BB0_5;
	ld.shared.f64 	%fd4, [%r3+4096];
	ld.shared.f64 	%fd5, [%r3];
	add.f64 	%fd6, %fd4, %fd5;
	st.shared.f64 	[%r3], %fd6;
$L__BB0_5:
	bar.sync 	0;
	setp.gt.u32 	%p3, %r2, 255;
	@%p3 bra 	$L__BB0_7;
	ld.shared.f64 	%fd7, [%r3+2048];
	ld.shared.f64 	%fd8, [%r3];
	add.f64 	%fd9, %fd7, %fd8;
	st.shared.f64 	[%r3], %fd9;
$L__BB0_7:
	bar.sync 	0;
	setp.gt.u32 	%p4, %r2, 127;
	@%p4 bra 	$L__BB0_9;
	ld.shared.f64 	%fd10, [%r3+1024];
	ld.shared.f64 	%fd11, [%r3];
	add.f64 	%fd12, %fd10, %fd11;
	st.shared.f64 	[%r3], %fd12;
$L__BB0_9:
	bar.sync 	0;
	setp.gt.u32 	%p5, %r2, 63;
	@%p5 bra 	$L__BB0_11;
	ld.shared.f64 	%fd13, [%r3+512];
	ld.shared.f64 	%fd14, [%r3];
	add.f64 	%fd15, %fd13, %fd14;
	st.shared.f64 	[%r3], %fd15;
$L__BB0_11:
	bar.sync 	0;
	setp.gt.u32 	%p6, %r2, 31;
	@%p6 bra 	$L__BB0_14;
	ld.shared.f64 	%fd16, [%r3+256];
	ld.shared.f64 	%fd17, [%r3];
	add.f64 	%fd18, %fd16, %fd17;
	st.shared.f64 	[%r3], %fd18;
	bar.warp.sync 	-1;
	ld.shared.f64 	%fd19, [%r3+128];
	ld.shared.f64 	%fd20, [%r3];
	add.f64 	%fd21, %fd19, %fd20;
	st.shared.f64 	[%r3], %fd21;
	bar.warp.sync 	-1;
	ld.shared.f64 	%fd22, [%r3+64];
	ld.shared.f64 	%fd23, [%r3];
	add.f64 	%fd24, %fd22, %fd23;
	st.shared.f64 	[%r3], %fd24;
	bar.warp.sync 	-1;
	ld.shared.f64 	%fd25, [%r3+32];
	ld.shared.f64 	%fd26, [%r3];
	add.f64 	%fd27, %fd25, %fd26;
	st.shared.f64 	[%r3], %fd27;
	bar.warp.sync 	-1;
	ld.shared.f64 	%fd28, [%r3+16];
	ld.shared.f64 	%fd29, [%r3];
	add.f64 	%fd30, %fd28, %fd29;
	st.shared.f64 	[%r3], %fd30;
	bar.warp.sync 	-1;
	setp.ne.s32 	%p7, %r2, 0;
	@%p7 bra 	$L__BB0_14;
	ld.shared.f64 	%fd31, [_ZZ17reduction_productPdPKdS1_lE4smem];
	ld.shared.f64 	%fd32, [_ZZ17reduction_productPdPKdS1_lE4smem+8];
	add.f64 	%fd33, %fd31, %fd32;
	cvta.to.global.u64 	%rd12, %rd2;
	mul.wide.u32 	%rd13, %r1, 8;
	add.s64 	%rd14, %rd12, %rd13;
	st.global.f64 	[%rd14], %fd33;
$L__BB0_14:
	ret;

}
	// .globl	_Z17reduction_kernel2PdPKdl
.visible .entry _Z17reduction_kernel2PdPKdl(
	.param .u64 .ptr .align 1 _Z17reduction_kernel2PdPKdl_param_0,
	.param .u64 .ptr .align 1 _Z17reduction_kernel2PdPKdl_param_1,
	.param .u64 _Z17reduction_kernel2PdPKdl_param_2
)
{
	.reg .pred 	%p<8>;
	.reg .b32 	%r<8>;
	.reg .b64 	%rd<12>;
	.reg .b64 	%fd<32>;
	// demoted variable
	.shared .align 8 .b8 _ZZ17reduction_kernel2PdPKdlE4smem[8192];
	ld.param.u64 	%rd2, [_Z17reduction_kernel2PdPKdl_param_0];
	ld.param.u64 	%rd3, [_Z17reduction_kernel2PdPKdl_param_1];
	ld.param.u64 	%rd4, [_Z17reduction_kernel2PdPKdl_param_2];
	mov.u32 	%r1, %ctaid.x;
	mov.u32 	%r4, %ntid.x;
	mov.u32 	%r2, %tid.x;
	mad.lo.s32 	%r5, %r1, %r4, %r2;
	cvt.s64.s32 	%rd1, %r5;
	setp.le.s64 	%p1, %rd4, %rd1;
	shl.b32 	%r6, %r2, 3;
	mov.u32 	%r7, _ZZ17reduction_kernel2PdPKdlE4smem;
	add.s32 	%r3, %r7, %r6;
	@%p1 bra 	$L__BB1_2;
	cvta.to.global.u64 	%rd6, %rd3;
	shl.b64 	%rd7, %rd1, 3;
	add.s64 	%rd8, %rd6, %rd7;
	ld.global.f64 	%fd1, [%rd8];
	st.shared.f64 	[%r3], %fd1;
	bra.uni 	$L__BB1_3;
$L__BB1_2:
	mov.b64 	%rd5, 0;
	st.shared.u64 	[%r3], %rd5;
$L__BB1_3:
	bar.sync 	0;
	setp.gt.u32 	%p2, %r2, 511;
	@%p2 bra 	$L__BB1_5;
	ld.shared.f64 	%fd2, [%r3+4096];
	ld.shared.f64 	%fd3, [%r3];
	add.f64 	%fd4, %fd2, %fd3;
	st.shared.f64 	[%r3], %fd4;
$L__BB1_5:
	bar.sync 	0;
	setp.gt.u32 	%p3, %r2, 255;
	@%p3 bra 	$L__BB1_7;
	ld.shared.f64 	%fd5, [%r3+2048];
	ld.shared.f64 	%fd6, [%r3];
	add.f64 	%fd7, %fd5, %fd6;
	st.shared.f64 	[%r3], %fd7;
$L__BB1_7:
	bar.sync 	0;
	setp.gt.u32 	%p4, %r2, 127;
	@%p4 bra 	$L__BB1_9;
	ld.shared.f64 	%fd8, [%r3+1024];
	ld.shared.f64 	%fd9, [%r3];
	add.f64 	%fd10, %fd8, %fd9;
	st.shared.f64 	[%r3], %fd10;
$L__BB1_9:
	bar.sync 	0;
	setp.gt.u32 	%p5, %r2, 63;
	@%p5 bra 	$L__BB1_11;
	ld.shared.f64 	%fd11, [%r3+512];
	ld.shared.f64 	%fd12, [%r3];
	add.f64 	%fd13, %fd11, %fd12;
	st.shared.f64 	[%r3], %fd13;
$L__BB1_11:
	bar.sync 	0;
	setp.gt.u32 	%p6, %r2, 31;
	@%p6 bra 	$L__BB1_14;
	ld.shared.f64 	%fd14, [%r3+256];
	ld.shared.f64 	%fd15, [%r3];
	add.f64 	%fd16, %fd14, %fd15;
	st.shared.f64 	[%r3], %fd16;
	bar.warp.sync 	-1;
	ld.shared.f64 	%fd17, [%r3+128];
	ld.shared.f64 	%fd18, [%r3];
	add.f64 	%fd19, %fd17, %fd18;
	st.shared.f64 	[%r3], %fd19;
	bar.warp.sync 	-1;
	ld.shared.f64 	%fd20, [%r3+64];
	ld.shared.f64 	%fd21, [%r3];
	add.f64 	%fd22, %fd20, %fd21;
	st.shared.f64 	[%r3], %fd22;
	bar.warp.sync 	-1;
	ld.shared.f64 	%fd23, [%r3+32];
	ld.shared.f64 	%fd24, [%r3];
	add.f64 	%fd25, %fd23, %fd24;
	st.shared.f64 	[%r3], %fd25;
	bar.warp.sync 	-1;
	ld.shared.f64 	%fd26, [%r3+16];
	ld.shared.f64 	%fd27, [%r3];
	add.f64 	%fd28, %fd26, %fd27;
	st.shared.f64 	[%r3], %fd28;
	bar.warp.sync 	-1;
	setp.ne.s32 	%p7, %r2, 0;
	@%p7 bra 	$L__BB1_14;
	ld.shared.f64 	%fd29, [_ZZ17reduction_kernel2PdPKdlE4smem];
	ld.shared.f64 	%fd30, [_ZZ17reduction_kernel2PdPKdlE4smem+8];
	add.f64 	%fd31, %fd29, %fd30;
	cvta.to.global.u64 	%rd9, %rd2;
	mul.wide.u32 	%rd10, %r1, 8;
	add.s64 	%rd11, %rd9, %rd10;
	st.global.f64 	[%rd11], %fd31;
$L__BB1_14:
	ret;

}


// ===== COMPILED SASS (sm_100) =====

	.target	sm_100

	.elftype	@"ET_EXEC"


//--------------------- .note.nv.tkinfo           --------------------------
	.section	.note.nv.tkinfo,"",@"SHT_NOTE"
	.sectionflags	@"SHF_NOTE_NV_TKINFO"
	.tkinfo
        /*0018*/ 	.word	0x00000002
        /*0030*/ 	.string	""
        /*0030*/ 	.string	"ptxas"
        /*0030*/ 	.string	"Cuda compilation tools, release 13.0, V13.0.88"
        /*0030*/ 	.string	"Build cuda_13.0.r13.0/compiler.36424714_0"
        /*0030*/ 	.string	"-arch sm_100 -m 64 "



//--------------------- .note.nv.cuinfo           --------------------------
	.section	.note.nv.cuinfo,"",@"SHT_NOTE"
	.sectionflags	@"SHF_NOTE_NV_CUINFO"
        /*0018*/ 	.short	0x0002
        /*001a*/ 	.short	0x0064
        /*001c*/ 	.short	0x0082
	.zero		2


//--------------------- .nv.info                  --------------------------
	.section	.nv.info,"",@"SHT_CUDA_INFO"
	.align	4


	//----- nvinfo : EIATTR_REGCOUNT
	.align		4
        /*0000*/ 	.byte	0x04, 0x2f
        /*0002*/ 	.short	(.L_1 - .L_0)
	.align		4
.L_0:
        /*0004*/ 	.word	index@(_Z17reduction_productPdPKdS1_l)
        /*0008*/ 	.word	0x0000000e


	//----- nvinfo : EIATTR_FRAME_SIZE
	.align		4
.L_1:
        /*000c*/ 	.byte	0x04, 0x11
        /*000e*/ 	.short	(.L_3 - .L_2)
	.align		4
.L_2:
        /*0010*/ 	.word	index@(_Z17reduction_productPdPKdS1_l)
        /*0014*/ 	.word	0x00000000


	//----- nvinfo : EIATTR_REGCOUNT
	.align		4
.L_3:
        /*0018*/ 	.byte	0x04, 0x2f
        /*001a*/ 	.short	(.L_5 - .L_4)
	.align		4
.L_4:
        /*001c*/ 	.word	index@(_Z17reduction_kernel2PdPKdl)
        /*0020*/ 	.word	0x0000000e


	//----- nvinfo : EIATTR_FRAME_SIZE
	.align		4
.L_5:
        /*0024*/ 	.byte	0x04, 0x11
        /*0026*/ 	.short	(.L_7 - .L_6)
	.align		4
.L_6:
        /*0028*/ 	.word	index@(_Z17reduction_kernel2PdPKdl)
        /*002c*/ 	.word	0x00000000


	//----- nvinfo : EIATTR_MIN_STACK_SIZE
	.align		4
.L_7:
        /*0030*/ 	.byte	0x04, 0x12
        /*0032*/ 	.short	(.L_9 - .L_8)
	.align		4
.L_8:
        /*0034*/ 	.word	index@(_Z17reduction_kernel2PdPKdl)
        /*0038*/ 	.word	0x00000000


	//----- nvinfo : EIATTR_MIN_STACK_SIZE
	.align		4
.L_9:
        /*003c*/ 	.byte	0x04, 0x12
        /*003e*/ 	.short	(.L_11 - .L_10)
	.align		4
.L_10:
        /*0040*/ 	.word	index@(_Z17reduction_productPdPKdS1_l)
        /*0044*/ 	.word	0x00000000
.L_11:


//--------------------- .nv.compat                --------------------------
	.section	.nv.compat,"",@"SHT_CUDA_COMPAT_INFO"
	.align	4
        /*0000*/ 	.byte	0x02, 0x09, 0x00, 0x00, 0x02, 0x02, 0x01, 0x00, 0x02, 0x05, 0x05, 0x00, 0x03, 0x07, 0x01, 0x01
        /*0010*/ 	.byte	0x02, 0x03, 0x00, 0x00, 0x02, 0x06, 0x01, 0x00, 0x04, 0x0b, 0x08, 0x00, 0x01, 0x00, 0x00, 0x00
        /*0020*/ 	.byte	0x00, 0x00, 0x00, 0x00


//--------------------- .nv.info._Z17reduction_kernel2PdPKdl --------------------------
	.section	.nv.info._Z17reduction_kernel2PdPKdl,"",@"SHT_CUDA_INFO"
	.sectionflags	@""
	.align	4


	//----- nvinfo : EIATTR_CUDA_API_VERSION
	.align		4
        /*0000*/ 	.byte	0x04, 0x37
        /*0002*/ 	.short	(.L_13 - .L_12)
.L_12:
        /*0004*/ 	.word	0x00000082


	//----- nvinfo : EIATTR_KPARAM_INFO
	.align		4
.L_13:
        /*0008*/ 	.byte	0x04, 0x17
        /*000a*/ 	.short	(.L_15 - .L_14)
.L_14:
        /*000c*/ 	.word	0x00000000
        /*0010*/ 	.short	0x0002
        /*0012*/ 	.short	0x0010
        /*0014*/ 	.byte	0x00, 0xf0, 0x21, 0x00


	//----- nvinfo : EIATTR_KPARAM_INFO
	.align		4
.L_15:
        /*0018*/ 	.byte	0x04, 0x17
        /*001a*/ 	.short	(.L_17 - .L_16)
.L_16:
        /*001c*/ 	.word	0x00000000
        /*0020*/ 	.short	0x0001
        /*0022*/ 	.short	0x0008
        /*0024*/ 	.byte	0x00, 0xf5, 0x21, 0x00


	//----- nvinfo : EIATTR_KPARAM_INFO
	.align		4
.L_17:
        /*0028*/ 	.byte	0x04, 0x17
        /*002a*/ 	.short	(.L_19 - .L_18)
.L_18:
        /*002c*/ 	.word	0x00000000
        /*0030*/ 	.short	0x0000
        /*0032*/ 	.short	0x0000
        /*0034*/ 	.byte	0x00, 0xf5, 0x21, 0x00


	//----- nvinfo : EIATTR_SPARSE_MMA_MASK
	.align		4
.L_19:
        /*0038*/ 	.byte	0x03, 0x50
        /*003a*/ 	.short	0x0000


	//----- nvinfo : EIATTR_MAXREG_COUNT
	.align		4
        /*003c*/ 	.byte	0x03, 0x1b
        /*003e*/ 	.short	0x00ff


	//----- nvinfo : EIATTR_NUM_BARRIERS
	.align		4
        /*0040*/ 	.byte	0x02, 0x4c
        /*0042*/ 	.byte	0x01
	.zero		1


	//----- nvinfo : EIATTR_MERCURY_ISA_VERSION
	.align		4
        /*0044*/ 	.byte	0x03, 0x5f
        /*0046*/ 	.short	0x0101


	//----- nvinfo : EIATTR_COOP_GROUP_MASK_REGIDS
	.align		4
        /*0048*/ 	.byte	0x04, 0x29
        /*004a*/ 	.short	(.L_21 - .L_20)


	//   ....[0]....
.L_20:
        /*004c*/ 	.word	0xffffffff


	//   ....[1]....
        /*0050*/ 	.word	0xffffffff


	//   ....[2]....
        /*0054*/ 	.word	0xffffffff


	//   ....[3]....
        /*0058*/ 	.word	0xffffffff


	//   ....[4]....
        /*005c*/ 	.word	0xffffffff


	//----- nvinfo : EIATTR_COOP_GROUP_INSTR_OFFSETS
	.align		4
.L_21:
        /*0060*/ 	.byte	0x04, 0x28
        /*0062*/ 	.short	(.L_23 - .L_22)


	//   ....[0]....
.L_22:
        /*0064*/ 	.word	0x00000340


	//   ....[1]....
        /*0068*/ 	.word	0x00000390


	//   ....[2]....
        /*006c*/ 	.word	0x000003e0


	//   ....[3]....
        /*0070*/ 	.word	0x00000430


	//   ....[4]....
        /*0074*/ 	.word	0x00000480


	//----- nvinfo : EIATTR_VRC_CTA_INIT_COUNT
	.align		4
.L_23:
        /*0078*/ 	.byte	0x02, 0x4a
	.zero		1
	.zero		1


	//----- nvinfo : EIATTR_EXIT_INSTR_OFFSETS
	.align		4
        /*007c*/ 	.byte	0x04, 0x1c
        /*007e*/ 	.short	(.L_25 - .L_24)


	//   ....[0]....
.L_24:
        /*0080*/ 	.word	0x000002e0


	//   ....[1]....
        /*0084*/ 	.word	0x00000490


	//   ....[2]....
        /*0088*/ 	.word	0x000004f0


	//----- nvinfo : EIATTR_CBANK_PARAM_SIZE
	.align		4
.L_25:
        /*008c*/ 	.byte	0x03, 0x19
        /*008e*/ 	.short	0x0018


	//----- nvinfo : EIATTR_PARAM_CBANK
	.align		4
        /*0090*/ 	.byte	0x04, 0x0a
        /*0092*/ 	.short	(.L_27 - .L_26)
	.align		4
.L_26:
        /*0094*/ 	.word	index@(.nv.constant0._Z17reduction_kernel2PdPKdl)
        /*0098*/ 	.short	0x0380
        /*009a*/ 	.short	0x0018


	//----- nvinfo : EIATTR_SW_WAR
	.align		4
.L_27:
        /*009c*/ 	.byte	0x04, 0x36
        /*009e*/ 	.short	(.L_29 - .L_28)
.L_28:
        /*00a0*/ 	.word	0x00000008
.L_29:


//--------------------- .nv.info._Z17reduction_productPdPKdS1_l --------------------------
	.section	.nv.info._Z17reduction_productPdPKdS1_l,"",@"SHT_CUDA_INFO"
	.sectionflags	@""
	.align	4


	//----- nvinfo : EIATTR_CUDA_API_VERSION
	.align		4
        /*0000*/ 	.byte	0x04, 0x37
        /*0002*/ 	.short	(.L_31 - .L_30)
.L_30:
        /*0004*/ 	.word	0x00000082


	//----- nvinfo : EIATTR_KPARAM_INFO
	.align		4
.L_31:
        /*0008*/ 	.byte	0x04, 0x17
        /*000a*/ 	.short	(.L_33 - .L_32)
.L_32:
        /*000c*/ 	.word	0x00000000
        /*0010*/ 	.short	0x0003
        /*0012*/ 	.short	0x0018
        /*0014*/ 	.byte	0x00, 0xf0, 0x21, 0x00


	//----- nvinfo : EIATTR_KPARAM_INFO
	.align		4
.L_33:
        /*0018*/ 	.byte	0x04, 0x17
        /*001a*/ 	.short	(.L_35 - .L_34)
.L_34:
        /*001c*/ 	.word	0x00000000
        /*0020*/ 	.short	0x0002
        /*0022*/ 	.short	0x0010
        /*0024*/ 	.byte	0x00, 0xf5, 0x21, 0x00


	//----- nvinfo : EIATTR_KPARAM_INFO
	.align		4
.L_35:
        /*0028*/ 	.byte	0x04, 0x17
        /*002a*/ 	.short	(.L_37 - .L_36)
.L_36:
        /*002c*/ 	.word	0x00000000
        /*0030*/ 	.short	0x0001
        /*0032*/ 	.short	0x0008
        /*0034*/ 	.byte	0x00, 0xf5, 0x21, 0x00


	//----- nvinfo : EIATTR_KPARAM_INFO
	.align		4
.L_37:
        /*0038*/ 	.byte	0x04, 0x17
        /*003a*/ 	.short	(.L_39 - .L_38)
.L_38:
        /*003c*/ 	.word	0x00000000
        /*0040*/ 	.short	0x0000
        /*0042*/ 	.short	0x0000
        /*0044*/ 	.byte	0x00, 0xf5, 0x21, 0x00


	//----- nvinfo : EIATTR_SPARSE_MMA_MASK
	.align		4
.L_39:
        /*0048*/ 	.byte	0x03, 0x50
        /*004a*/ 	.short	0x0000


	//----- nvinfo : EIATTR_MAXREG_COUNT
	.align		4
        /*004c*/ 	.byte	0x03, 0x1b
        /*004e*/ 	.short	0x00ff


	//----- nvinfo : EIATTR_NUM_BARRIERS
	.align		4
        /*0050*/ 	.byte	0x02, 0x4c
        /*0052*/ 	.byte	0x01
	.zero		1


	//----- nvinfo : EIATTR_MERCURY_ISA_VERSION
	.align		4
        /*0054*/ 	.byte	0x03, 0x5f
        /*0056*/ 	.short	0x0101


	//----- nvinfo : EIATTR_COOP_GROUP_MASK_REGIDS
	.align		4
        /*0058*/ 	.byte	0x04, 0x29
        /*005a*/ 	.short	(.L_41 - .L_40)


	//   ....[0]....
.L_40:
        /*005c*/ 	.word	0xffffffff


	//   ....[1]....
        /*0060*/ 	.word	0xffffffff


	//   ....[2]....
        /*0064*/ 	.word	0xffffffff


	//   ....[3]....
        /*0068*/ 	.word	0xffffffff


	//   ....[4]....
        /*006c*/ 	.word	0xffffffff


	//----- nvinfo : EIATTR_COOP_GROUP_INSTR_OFFSETS
	.align		4
.L_41:
        /*0070*/ 	.byte	0x04, 0x28
        /*0072*/ 	.short	(.L_43 - .L_42)


	//   ....[0]....
.L_42:
        /*0074*/ 	.word	0x000003b0


	//   ....[1]....
        /*0078*/ 	.word	0x00000400


	//   ....[2]....
        /*007c*/ 	.word	0x00000450


	//   ....[3]....
        /*0080*/ 	.word	0x000004a0


	//   ....[4]....
        /*0084*/ 	.word	0x000004f0


	//----- nvinfo : EIATTR_VRC_CTA_INIT_COUNT
	.align		4
.L_43:
        /*0088*/ 	.byte	0x02, 0x4a
	.zero		1
	.zero		1


	//----- nvinfo : EIATTR_EXIT_INSTR_OFFSETS
	.align		4
        /*008c*/ 	.byte	0x04, 0x1c
        /*008e*/ 	.short	(.L_45 - .L_44)


	//   ....[0]....
.L_44:
        /*0090*/ 	.word	0x00000350


	//   ....[1]....
        /*0094*/ 	.word	0x00000500


	//   ....[2]....
        /*0098*/ 	.word	0x00000560


	//----- nvinfo : EIATTR_CBANK_PARAM_SIZE
	.align		4
.L_45:
        /*009c*/ 	.byte	0x03, 0x19
        /*009e*/ 	.short	0x0020


	//----- nvinfo : EIATTR_PARAM_CBANK
	.align		4
        /*00a0*/ 	.byte	0x04, 0x0a
        /*00a2*/ 	.short	(.L_47 - .L_46)
	.align		4
.L_46:
        /*00a4*/ 	.word	index@(.nv.constant0._Z17reduction_productPdPKdS1_l)
        /*00a8*/ 	.short	0x0380
        /*00aa*/ 	.short	0x0020


	//----- nvinfo : EIATTR_SW_WAR
	.align		4
.L_47:
        /*00ac*/ 	.byte	0x04, 0x36
        /*00ae*/ 	.short	(.L_49 - .L_48)
.L_48:
        /*00b0*/ 	.word	0x00000008
.L_49:


//--------------------- .nv.callgraph             --------------------------
	.section	.nv.callgraph,"",@"SHT_CUDA_CALLGRAPH"
	.align	4
	.sectionentsize	8
	.align		4
        /*0000*/ 	.word	0x00000000
	.align		4
        /*0004*/ 	.word	0xffffffff
	.align		4
        /*0008*/ 	.word	0x00000000
	.align		4
        /*000c*/ 	.word	0xfffffffe
	.align		4
        /*0010*/ 	.word	0x00000000
	.align		4
        /*0014*/ 	.word	0xfffffffd
	.align		4
        /*0018*/ 	.word	0x00000000
	.align		4
        /*001c*/ 	.word	0xfffffffc


//--------------------- .text._Z17reduction_kernel2PdPKdl --------------------------
	.section	.text._Z17reduction_kernel2PdPKdl,"ax",@progbits
	.align	128
        .global         _Z17reduction_kernel2PdPKdl
        .type           _Z17reduction_kernel2PdPKdl,@function
        .size           _Z17reduction_kernel2PdPKdl,(.L_x_2 - _Z17reduction_kernel2PdPKdl)
        .other          _Z17reduction_kernel2PdPKdl,@"STO_CUDA_ENTRY STV_DEFAULT"
_Z17reduction_kernel2PdPKdl:
.text._Z17reduction_kernel2PdPKdl:
[----:B------:R-:W-:Y:S01]  /*0000*/  LDC R1, c[0x0][0x37c] ;  /* 0x0000df00ff017b82 */ /* 0x000fe20000000800 */
[----:B------:R-:W0:Y:S01]  /*0010*/  S2R R0, SR_CTAID.X ;  /* 0x0000000000007919 */ /* 0x000e220000002500 */
[----:B------:R-:W0:Y:S01]  /*0020*/  LDCU UR4, c[0x0][0x360] ;  /* 0x00006c00ff0477ac */ /* 0x000e220008000800 */
[----:B------:R-:W0:Y:S01]  /*0030*/  S2R R3, SR_TID.X ;  /* 0x0000000000037919 */ /* 0x000e220000002100 */
[----:B------:R-:W1:Y:S01]  /*0040*/  LDCU.64 UR6, c[0x0][0x390] ;  /* 0x00007200ff0677ac */ /* 0x000e620008000a00 */
[----:B0-----:R-:W-:-:S05]  /*0050*/  IMAD R2, R0, UR4, R3 ;  /* 0x0000000400027c24 */ /* 0x001fca000f8e0203 */
[----:B-1----:R-:W-:Y:S02]  /*0060*/  ISETP.GE.U32.AND P0, PT, R2, UR6, PT ;  /* 0x0000000602007c0c */ /* 0x002fe4000bf06070 */
[----:B------:R-:W-:-:S04]  /*0070*/  SHF.R.S32.HI R5, RZ, 0x1f, R2 ;  /* 0x0000001fff057819 */ /* 0x000fc80000011402 */
[----:B------:R-:W-:Y:S01]  /*0080*/  ISETP.GE.AND.EX P0, PT, R5, UR7, PT, P0 ;  /* 0x0000000705007c0c */ /* 0x000fe2000bf06300 */
[----:B------:R-:W0:-:S12]  /*0090*/  LDCU.64 UR6, c[0x0][0x358] ;  /* 0x00006b00ff0677ac */ /* 0x000e180008000a00 */
[----:B------:R-:W1:Y:S02]  /*00a0*/  @!P0 LDC.64 R6, c[0x0][0x388] ;  /* 0x0000e200ff068b82 */ /* 0x000e640000000a00 */
[----:B-1----:R-:W-:-:S04]  /*00b0*/  @!P0 LEA R4, P1, R2, R6, 0x3 ;  /* 0x0000000602048211 */ /* 0x002fc800078218ff */
[----:B------:R-:W-:-:S06]  /*00c0*/  @!P0 LEA.HI.X R5, R2, R7, R5, 0x3, P1 ;  /* 0x0000000702058211 */ /* 0x000fcc00008f1c05 */
[----:B0-----:R-:W2:Y:S01]  /*00d0*/  @!P0 LDG.E.64 R4, desc[UR6][R4.64] ;  /* 0x0000000604048981 */ /* 0x001ea2000c1e1b00 */
[----:B------:R-:W0:Y:S01]  /*00e0*/  S2UR UR5, SR_CgaCtaId ;  /* 0x00000000000579c3 */ /* 0x000e220000008800 */
[----:B------:R-:W-:Y:S01]  /*00f0*/  UMOV UR4, 0x400 ;  /* 0x0000040000047882 */ /* 0x000fe20000000000 */
[----:B------:R-:W-:Y:S01]  /*0100*/  ISETP.GT.U32.AND P1, PT, R3, 0x1ff, PT ;  /* 0x000001ff0300780c */ /* 0x000fe20003f24070 */
[----:B0-----:R-:W-:-:S06]  /*0110*/  ULEA UR4, UR5, UR4, 0x18 ;  /* 0x0000000405047291 */ /* 0x001fcc000f8ec0ff */
[----:B------:R-:W-:-:S05]  /*0120*/  LEA R2, R3, UR4, 0x3 ;  /* 0x0000000403027c11 */ /* 0x000fca000f8e18ff */
[----:B--2---:R-:W-:Y:S04]  /*0130*/  @!P0 STS.64 [R2], R4 ;  /* 0x0000000402008388 */ /* 0x004fe80000000a00 */
[----:B------:R-:W-:Y:S01]  /*0140*/  @P0 STS.64 [R2], RZ ;  /* 0x000000ff02000388 */ /* 0x000fe20000000a00 */
[----:B------:R-:W-:Y:S01]  /*0150*/  BAR.SYNC.DEFER_BLOCKING 0x0 ;  /* 0x0000000000007b1d */ /* 0x000fe20000010000 */
[----:B------:R-:W-:-:S05]  /*0160*/  ISETP.GT.U32.AND P0, PT, R3, 0xff, PT ;  /* 0x000000ff0300780c */ /* 0x000fca0003f04070 */
[----:B------:R-:W-:Y:S04]  /*0170*/  @!P1 LDS.64 R6, [R2+0x1000] ;  /* 0x0010000002069984 */ /* 0x000fe80000000a00 */
[----:B------:R-:W0:Y:S02]  /*0180*/  @!P1 LDS.64 R8, [R2] ;  /* 0x0000000002089984 */ /* 0x000e240000000a00 */
[----:B0-----:R-:W-:-:S07]  /*0190*/  @!P1 DADD R6, R6, R8 ;  /* 0x0000000006069229 */ /* 0x001fce0000000008 */
[----:B------:R-:W-:Y:S01]  /*01a0*/  @!P1 STS.64 [R2], R6 ;  /* 0x0000000602009388 */ /* 0x000fe20000000a00 */
        /* <DEDUP_REMOVED lines=17> */
[----:B------:R0:W-:Y:S01]  /*02c0*/  @!P0 STS.64 [R2], R6 ;  /* 0x0000000602008388 */ /* 0x0001e20000000a00 */
[----:B------:R-:W-:Y:S06]  /*02d0*/  BAR.SYNC.DEFER_BLOCKING 0x0 ;  /* 0x0000000000007b1d */ /* 0x000fec0000010000 */
[----:B------:R-:W-:Y:S05]  /*02e0*/  @P1 EXIT ;  /* 0x000000000000194d */ /* 0x000fea0003800000 */
[----:B------:R-:W-:Y:S01]  /*02f0*/  LDS.64 R4, [R2+0x100] ;  /* 0x0001000002047984 */ /* 0x000fe20000000a00 */
[----:B------:R-:W-:-:S03]  /*0300*/  ISETP.NE.AND P0, PT, R3, RZ, PT ;  /* 0x000000ff0300720c */ /* 0x000fc60003f05270 */
[----:B0-----:R-:W0:Y:S02]  /*0310*/  LDS.64 R6, [R2] ;  /* 0x0000000002067984 */ /* 0x001e240000000a00 */
[----:B0-----:R-:W-:-:S07]  /*0320*/  DADD R4, R4, R6 ;  /* 0x0000000004047229 */ /* 0x001fce0000000006 */
[----:B------:R-:W-:Y:S01]  /*0330*/  STS.64 [R2], R4 ;  /* 0x0000000402007388 */ /* 0x000fe20000000a00 */
[----:B------:R-:W-:-:S03]  /*0340*/  NOP ;  /* 0x0000000000007918 */ /* 0x000fc60000000000 */
[----:B------:R-:W-:Y:S04]  /*0350*/  LDS.64 R6, [R2+0x80] ;  /* 0x0000800002067984 */ /* 0x000fe80000000a00 */
[----:B------:R-:W0:Y:S02]  /*0360*/  LDS.64 R8, [R2] ;  /* 0x0000000002087984 */ /* 0x000e240000000a00 */
        /* <DEDUP_REMOVED lines=16> */
[----:B------:R0:W-:Y:S01]  /*0470*/  STS.64 [R2], R6 ;  /* 0x0000000602007388 */ /* 0x0001e20000000a00 */
[----:B------:R-:W-:Y:S01]  /*0480*/  NOP ;  /* 0x0000000000007918 */ /* 0x000fe20000000000 */
[----:B------:R-:W-:Y:S05]  /*0490*/  @P0 EXIT ;  /* 0x000000000000094d */ /* 0x000fea0003800000 */
[----:B0-----:R-:W0:Y:S01]  /*04a0*/  LDS.128 R4, [UR4] ;  /* 0x00000004ff047984 */ /* 0x001e220008000c00 */
[----:B------:R-:W1:Y:S02]  /*04b0*/  LDC.64 R2, c[0x0][0x380] ;  /* 0x0000e000ff027b82 */ /* 0x000e640000000a00 */
[----:B-1----:R-:W-:Y:S01]  /*04c0*/  IMAD.WIDE.U32 R2, R0, 0x8, R2 ;  /* 0x0000000800027825 */ /* 0x002fe200078e0002 */
[----:B0-----:R-:W-:-:S07]  /*04d0*/  DADD R4, R4, R6 ;  /* 0x0000000004047229 */ /* 0x001fce0000000006 */
[----:B------:R-:W-:Y:S01]  /*04e0*/  STG.E.64 desc[UR6][R2.64], R4 ;  /* 0x0000000402007986 */ /* 0x000fe2000c101b06 */
[----:B------:R-:W-:Y:S05]  /*04f0*/  EXIT ;  /* 0x000000000000794d */ /* 0x000fea0003800000 */
.L_x_0:
[----:B------:R-:W-:-:S00]  /*0500*/  BRA `(.L_x_0) ;  /* 0xfffffffc00fc7947 */ /* 0x000fc0000383ffff */
[----:B------:R-:W-:-:S00]  /*0510*/  NOP ;  /* 0x0000000000007918 */ /* 0x000fc00000000000 */
        /* <DEDUP_REMOVED lines=14> */
.L_x_2:


//--------------------- .text._Z17reduction_productPdPKdS1_l --------------------------
	.section	.text._Z17reduction_productPdPKdS1_l,"ax",@progbits
	.align	128
        .global         _Z17reduction_productPdPKdS1_l
        .type           _Z17reduction_productPdPKdS1_l,@function
        .size           _Z17reduction_productPdPKdS1_l,(.L_x_3 - _Z17reduction_productPdPKdS1_l)
        .other          _Z17reduction_productPdPKdS1_l,@"STO_CUDA_ENTRY STV_DEFAULT"
_Z17reduction_productPdPKdS1_l:
.text._Z17reduction_productPdPKdS1_l:
        /* <DEDUP_REMOVED lines=10> */
[----:B------:R-:W1:Y:S01]  /*00a0*/  @!P0 LDC.64 R8, c[0x0][0x388] ;  /* 0x0000e200ff088b82 */ /* 0x000e620000000a00 */
[C---:B------:R-:W-:Y:S01]  /*00b0*/  @!P0 IMAD.SHL.U32 R11, R2.reuse, 0x8, RZ ;  /* 0x00000008020b8824 */ /* 0x040fe200078e00ff */
[----:B------:R-:W-:-:S06]  /*00c0*/  @!P0 SHF.L.U64.HI R2, R2, 0x3, R5 ;  /* 0x0000000302028819 */ /* 0x000fcc0000010205 */
[----:B------:R-:W2:Y:S01]  /*00d0*/  @!P0 LDC.64 R6, c[0x0][0x390] ;  /* 0x0000e400ff068b82 */ /* 0x000ea20000000a00 */
[----:B-1----:R-:W-:-:S05]  /*00e0*/  @!P0 IADD3 R8, P1, PT, R11, R8, RZ ;  /* 0x000000080b088210 */ /* 0x002fca0007f3e0ff */
[----:B------:R-:W-:Y:S01]  /*00f0*/  @!P0 IMAD.X R9, R2, 0x1, R9, P1 ;  /* 0x0000000102098824 */ /* 0x000fe200008e0609 */
[----:B--2---:R-:W-:-:S04]  /*0100*/  @!P0 IADD3 R10, P2, PT, R11, R6, RZ ;  /* 0x000000060b0a8210 */ /* 0x004fc80007f5e0ff */
[----:B0-----:R-:W2:Y:S01]  /*0110*/  @!P0 LDG.E.64 R4, desc[UR6][R8.64] ;  /* 0x0000000608048981 */ /* 0x001ea2000c1e1b00 */
[----:B------:R-:W-:-:S05]  /*0120*/  @!P0 IMAD.X R11, R2, 0x1, R7, P2 ;  /* 0x00000001020b8824 */ /* 0x000fca00010e0607 */
[----:B------:R-:W2:Y:S01]  /*0130*/  @!P0 LDG.E.64 R6, desc[UR6][R10.64] ;  /* 0x000000060a068981 */ /* 0x000ea2000c1e1b00 */
[----:B------:R-:W0:Y:S01]  /*0140*/  S2UR UR5, SR_CgaCtaId ;  /* 0x00000000000579c3 */ /* 0x000e220000008800 */
[----:B------:R-:W-:Y:S02]  /*0150*/  UMOV UR4, 0x400 ;  /* 0x0000040000047882 */ /* 0x000fe40000000000 */
[----:B0-----:R-:W-:-:S06]  /*0160*/  ULEA UR4, UR5, UR4, 0x18 ;  /* 0x0000000405047291 */ /* 0x001fcc000f8ec0ff */
[C---:B------:R-:W-:Y:S02]  /*0170*/  LEA R2, R3.reuse, UR4, 0x3 ;  /* 0x0000000403027c11 */ /* 0x040fe4000f8e18ff */
[----:B------:R-:W-:Y:S01]  /*0180*/  ISETP.GT.U32.AND P1, PT, R3, 0x1ff, PT ;  /* 0x000001ff0300780c */ /* 0x000fe20003f24070 */
[----:B--2---:R-:W-:-:S07]  /*0190*/  @!P0 DMUL R4, R4, R6 ;  /* 0x0000000604048228 */ /* 0x004fce0000000000 */
[----:B------:R-:W-:Y:S04]  /*01a0*/  @!P0 STS.64 [R2], R4 ;  /* 0x0000000402008388 */ /* 0x000fe80000000a00 */
[----:B------:R-:W-:Y:S01]  /*01b0*/  @P0 STS.64 [R2], RZ ;  /* 0x000000ff02000388 */ /* 0x000fe20000000a00 */
[----:B------:R-:W-:Y:S06]  /*01c0*/  BAR.SYNC.DEFER_BLOCKING 0x0 ;  /* 0x0000000000007b1d */ /* 0x000fec0000010000 */
[----:B------:R-:W-:Y:S04]  /*01d0*/  @!P1 LDS.64 R6, [R2+0x1000] ;  /* 0x0010000002069984 */ /* 0x000fe80000000a00 */
[----:B------:R-:W0:Y:S01]  /*01e0*/  @!P1 LDS.64 R8, [R2] ;  /* 0x0000000002089984 */ /* 0x000e220000000a00 */
[----:B------:R-:W-:Y:S01]  /*01f0*/  ISETP.GT.U32.AND P0, PT, R3, 0xff, PT ;  /* 0x000000ff0300780c */ /* 0x000fe20003f04070 */
[----:B0-----:R-:W-:-:S07]  /*0200*/  @!P1 DADD R6, R6, R8 ;  /* 0x0000000006069229 */ /* 0x001fce0000000008 */
[----:B------:R-:W-:Y:S01]  /*0210*/  @!P1 STS.64 [R2], R6 ;  /* 0x0000000602009388 */ /* 0x000fe20000000a00 */
        /* <DEDUP_REMOVED lines=53> */
.L_x_1:
        /* <DEDUP_REMOVED lines=9> */
.L_x_3:


//--------------------- .nv.shared._Z17reduction_kernel2PdPKdl --------------------------
	.section	.nv.shared._Z17reduction_kernel2PdPKdl,"aw",@nobits
	.sectionflags	@""
	.align	8
.nv.shared._Z17reduction_kernel2PdPKdl:
	.zero		9216


//--------------------- .nv.shared.reserved.0     --------------------------
	.section	.nv.shared.reserved.0,"aw",@nobits
	.weak		__nv_reservedSMEM_offset_0_alias
	.size		__nv_reservedSMEM_offset_0_alias, 0, 64
	.other		__nv_reservedSMEM_offset_0_alias,@"STO_CUDA_RESERVED_SHARED STV_DEFAULT"
__nv_reservedSMEM_offset_0_alias:
	.zero		0
	.zero		64


//--------------------- .nv.shared._Z17reduction_productPdPKdS1_l --------------------------
	.section	.nv.shared._Z17reduction_productPdPKdS1_l,"aw",@nobits
	.sectionflags	@""
	.align	8
.nv.shared._Z17reduction_productPdPKdS1_l:
	.zero		9216


//--------------------- .nv.constant0._Z17reduction_kernel2PdPKdl --------------------------
	.section	.nv.constant0._Z17reduction_kernel2PdPKdl,"a",@progbits
	.sectionflags	@""
	.align	4
.nv.constant0._Z17reduction_kernel2PdPKdl:
	.zero		920


//--------------------- .nv.constant0._Z17reduction_productPdPKdS1_l --------------------------
	.section	.nv.constant0._Z17reduction_productPdPKdS1_l,"a",@progbits
	.sectionflags	@""
	.align	4
.nv.constant0._Z17reduction_productPdPKdS1_l:
	.zero		928


//--------------------- SYMBOLS --------------------------

	.type		.nv.reservedSmem.offset0,@object
	.size		.nv.reservedSmem.offset0,0x4
	.type		.nv.reservedSmem.cap,@object
	.size		.nv.reservedSmem.cap,0x4
